	.headerflags	@"EF_CUDA_TEXMODE_UNIFIED EF_CUDA_64BIT_ADDRESS EF_CUDA_ACCELERATORS EF_CUDA_SM90 EF_CUDA_VIRTUAL_SM(EF_CUDA_SM90)"
	.elftype	@"ET_EXEC"


//--------------------- .nv.info                  --------------------------
	.section	.nv.info,"",@"SHT_CUDA_INFO"
	.align	4


	//----- nvinfo : EIATTR_REGCOUNT
	.align		4
        /*0000*/ 	.byte	0x04, 0x2f
        /*0002*/ 	.short	(.L_3 - .L_2)
	.align		4
.L_2:
        /*0004*/ 	.word	index@(triton_poi_fused__native_batch_norm_legit_no_training_add_relu_26)
        /*0008*/ 	.word	0x00000022


	//----- nvinfo : EIATTR_MIN_STACK_SIZE
	.align		4
.L_3:
        /*000c*/ 	.byte	0x04, 0x12
        /*000e*/ 	.short	(.L_5 - .L_4)
	.align		4
.L_4:
        /*0010*/ 	.word	index@(triton_poi_fused__native_batch_norm_legit_no_training_add_relu_26)
        /*0014*/ 	.word	0x00000000


	//----- nvinfo : EIATTR_FRAME_SIZE
	.align		4
.L_5:
        /*0018*/ 	.byte	0x04, 0x11
        /*001a*/ 	.short	(.L_7 - .L_6)
	.align		4
.L_6:
        /*001c*/ 	.word	index@(triton_poi_fused__native_batch_norm_legit_no_training_add_relu_26)
        /*0020*/ 	.word	0x00000000


	//----- nvinfo : EIATTR_MIN_STACK_SIZE
	.align		4
.L_7:
        /*0024*/ 	.byte	0x04, 0x12
        /*0026*/ 	.short	(.L_9 - .L_8)
	.align		4
.L_8:
        /*0028*/ 	.word	index@(triton_poi_fused__native_batch_norm_legit_no_training_add_relu_26)
        /*002c*/ 	.word	0x00000000
.L_9:


//--------------------- .nv.info.triton_poi_fused__native_batch_norm_legit_no_training_add_relu_26 --------------------------
	.section	.nv.info.triton_poi_fused__native_batch_norm_legit_no_training_add_relu_26,"",@"SHT_CUDA_INFO"
	.sectionflags	@""
	.align	4


	//----- nvinfo : EIATTR_CUDA_API_VERSION
	.align		4
        /*0000*/ 	.byte	0x04, 0x37
        /*0002*/ 	.short	(.L_11 - .L_10)
.L_10:
        /*0004*/ 	.word	0x0000007c


	//----- nvinfo : EIATTR_KPARAM_INFO
	.align		4
.L_11:
        /*0008*/ 	.byte	0x04, 0x17
        /*000a*/ 	.short	(.L_13 - .L_12)
.L_12:
        /*000c*/ 	.word	0x00000000
        /*0010*/ 	.short	0x0008
        /*0012*/ 	.short	0x003c
        /*0014*/ 	.byte	0x00, 0xf0, 0x11, 0x00


	//----- nvinfo : EIATTR_KPARAM_INFO
	.align		4
.L_13:
        /*0018*/ 	.byte	0x04, 0x17
        /*001a*/ 	.short	(.L_15 - .L_14)
.L_14:
        /*001c*/ 	.word	0x00000000
        /*0020*/ 	.short	0x0007
        /*0022*/ 	.short	0x0038
        /*0024*/ 	.byte	0x00, 0xf0, 0x11, 0x00


	//----- nvinfo : EIATTR_KPARAM_INFO
	.align		4
.L_15:
        /*0028*/ 	.byte	0x04, 0x17
        /*002a*/ 	.short	(.L_17 - .L_16)
.L_16:
        /*002c*/ 	.word	0x00000000
        /*0030*/ 	.short	0x0006
        /*0032*/ 	.short	0x0030
        /*0034*/ 	.byte	0x00, 0xf4, 0x21, 0x00


	//----- nvinfo : EIATTR_KPARAM_INFO
	.align		4
.L_17:
        /*0038*/ 	.byte	0x04, 0x17
        /*003a*/ 	.short	(.L_19 - .L_18)
.L_18:
        /*003c*/ 	.word	0x00000000
        /*0040*/ 	.short	0x0005
        /*0042*/ 	.short	0x0028
        /*0044*/ 	.byte	0x00, 0xf4, 0x21, 0x00


	//----- nvinfo : EIATTR_KPARAM_INFO
	.align		4
.L_19:
        /*0048*/ 	.byte	0x04, 0x17
        /*004a*/ 	.short	(.L_21 - .L_20)
.L_20:
        /*004c*/ 	.word	0x00000000
        /*0050*/ 	.short	0x0004
        /*0052*/ 	.short	0x0020
        /*0054*/ 	.byte	0x00, 0xf4, 0x21, 0x00


	//----- nvinfo : EIATTR_KPARAM_INFO
	.align		4
.L_21:
        /*0058*/ 	.byte	0x04, 0x17
        /*005a*/ 	.short	(.L_23 - .L_22)
.L_22:
        /*005c*/ 	.word	0x00000000
        /*0060*/ 	.short	0x0003
        /*0062*/ 	.short	0x0018
        /*0064*/ 	.byte	0x00, 0xf4, 0x21, 0x00


	//----- nvinfo : EIATTR_KPARAM_INFO
	.align		4
.L_23:
        /*0068*/ 	.byte	0x04, 0x17
        /*006a*/ 	.short	(.L_25 - .L_24)
.L_24:
        /*006c*/ 	.word	0x00000000
        /*0070*/ 	.short	0x0002
        /*0072*/ 	.short	0x0010
        /*0074*/ 	.byte	0x00, 0xf4, 0x21, 0x00


	//----- nvinfo : EIATTR_KPARAM_INFO
	.align		4
.L_25:
        /*0078*/ 	.byte	0x04, 0x17
        /*007a*/ 	.short	(.L_27 - .L_26)
.L_26:
        /*007c*/ 	.word	0x00000000
        /*0080*/ 	.short	0x0001
        /*0082*/ 	.short	0x0008
        /*0084*/ 	.byte	0x00, 0xf4, 0x21, 0x00


	//----- nvinfo : EIATTR_KPARAM_INFO
	.align		4
.L_27:
        /*0088*/ 	.byte	0x04, 0x17
        /*008a*/ 	.short	(.L_29 - .L_28)
.L_28:
        /*008c*/ 	.word	0x00000000
        /*0090*/ 	.short	0x0000
        /*0092*/ 	.short	0x0000
        /*0094*/ 	.byte	0x00, 0xf4, 0x21, 0x00


	//----- nvinfo : EIATTR_SPARSE_MMA_MASK
	.align		4
.L_29:
        /*0098*/ 	.byte	0x03, 0x50
        /*009a*/ 	.short	0x0000


	//----- nvinfo : EIATTR_MAXREG_COUNT
	.align		4
        /*009c*/ 	.byte	0x03, 0x1b
        /*009e*/ 	.short	0x00ff


	//----- nvinfo : EIATTR_EXIT_INSTR_OFFSETS
	.align		4
        /*00a0*/ 	.byte	0x04, 0x1c
        /*00a2*/ 	.short	(.L_31 - .L_30)


	//   ....[0]....
.L_30:
        /*00a4*/ 	.word	0x00000cb0


	//   ....[1]....
        /*00a8*/ 	.word	0x00000d00


	//----- nvinfo : EIATTR_REQNTID
	.align		4
.L_31:
        /*00ac*/ 	.byte	0x04, 0x10
        /*00ae*/ 	.short	(.L_33 - .L_32)
.L_32:
        /*00b0*/ 	.word	0x00000080
        /*00b4*/ 	.word	0x00000001
        /*00b8*/ 	.word	0x00000001


	//----- nvinfo : EIATTR_CBANK_PARAM_SIZE
	.align		4
.L_33:
        /*00bc*/ 	.byte	0x03, 0x19
        /*00be*/ 	.short	0x0040


	//----- nvinfo : EIATTR_PARAM_CBANK
	.align		4
        /*00c0*/ 	.byte	0x04, 0x0a
        /*00c2*/ 	.short	(.L_35 - .L_34)
	.align		4
.L_34:
        /*00c4*/ 	.word	index@(.nv.constant0.triton_poi_fused__native_batch_norm_legit_no_training_add_relu_26)
        /*00c8*/ 	.short	0x0210
        /*00ca*/ 	.short	0x0040


	//----- nvinfo : EIATTR_SW_WAR
	.align		4
.L_35:
        /*00cc*/ 	.byte	0x04, 0x36
        /*00ce*/ 	.short	(.L_37 - .L_36)
.L_36:
        /*00d0*/ 	.word	0x00000008
.L_37:


//--------------------- .nv.callgraph             --------------------------
	.section	.nv.callgraph,"",@"SHT_CUDA_CALLGRAPH"
	.align	4
	.sectionentsize	8
	.align		4
        /*0000*/ 	.word	0x00000000
	.align		4
        /*0004*/ 	.word	0xffffffff
	.align		4
        /*0008*/ 	.word	0x00000000
	.align		4
        /*000c*/ 	.word	0xfffffffe
	.align		4
        /*0010*/ 	.word	0x00000000
	.align		4
        /*0014*/ 	.word	0xfffffffd
	.align		4
        /*0018*/ 	.word	0x00000000
	.align		4
        /*001c*/ 	.word	0xfffffffc


//--------------------- .nv.constant4             --------------------------
	.section	.nv.constant4,"a",@progbits
	.align	8
	.align		8
.nv.constant4:
        /*0000*/ 	.dword	_$_str
	.align		8
        /*0008*/ 	.dword	_$_str_$_2


//--------------------- .text.triton_poi_fused__native_batch_norm_legit_no_training_add_relu_26 --------------------------
	.section	.text.triton_poi_fused__native_batch_norm_legit_no_training_add_relu_26,"ax",@progbits
	.sectionflags	@"SHF_BARRIERS=1"
	.align	128
        .global         triton_poi_fused__native_batch_norm_legit_no_training_add_relu_26
        .type           triton_poi_fused__native_batch_norm_legit_no_training_add_relu_26,@function
        .size           triton_poi_fused__native_batch_norm_legit_no_training_add_relu_26,(.L_x_1 - triton_poi_fused__native_batch_norm_legit_no_training_add_relu_26)
        .other          triton_poi_fused__native_batch_norm_legit_no_training_add_relu_26,@"STO_CUDA_ENTRY STV_DEFAULT"
triton_poi_fused__native_batch_norm_legit_no_training_add_relu_26:
.text.triton_poi_fused__native_batch_norm_legit_no_training_add_relu_26:
[----:B------:R-:W0:Y:S01]  /*0000*/  LDC R1, c[0x0][0x28] ;  /* 0x00000a00ff017b82 */ /* 0x000e220000000800 */
[----:B------:R-:W1:Y:S07]  /*0010*/  S2R R2, SR_CTAID.X ;  /* 0x0000000000027919 */ /* 0x000e6e0000002500 */
[----:B------:R-:W2:Y:S01]  /*0020*/  LDC.64 R18, c[0x0][0x210] ;  /* 0x00008400ff127b82 */ /* 0x000ea20000000a00 */
[----:B------:R-:W-:Y:S02]  /*0030*/  CS2R R4, SRZ ;  /* 0x0000000000047805 */ /* 0x000fe4000001ff00 */
[----:B------:R-:W-:Y:S01]  /*0040*/  CS2R R6, SRZ ;  /* 0x0000000000067805 */ /* 0x000fe2000001ff00 */
[----:B------:R-:W3:Y:S01]  /*0050*/  S2R R0, SR_TID.X ;  /* 0x0000000000007919 */ /* 0x000ee20000002100 */
[----:B------:R-:W4:Y:S03]  /*0060*/  S2R R20, SR_CTAID.Y ;  /* 0x0000000000147919 */ /* 0x000f260000002600 */
[----:B------:R-:W5:Y:S08]  /*0070*/  LDC.64 R16, c[0x0][0x218] ;  /* 0x00008600ff107b82 */ /* 0x000f700000000a00 */
[----:B------:R-:W5:Y:S01]  /*0080*/  LDC.64 R24, c[0x0][0x220] ;  /* 0x00008800ff187b82 */ /* 0x000f620000000a00 */
[----:B------:R-:W-:Y:S01]  /*0090*/  CS2R R14, SRZ ;  /* 0x00000000000e7805 */ /* 0x000fe2000001ff00 */
[----:B------:R-:W-:Y:S01]  /*00a0*/  ULDC.64 UR6, c[0x0][0x208] ;  /* 0x0000820000067ab9 */ /* 0x000fe20000000a00 */
[----:B------:R-:W-:-:S05]  /*00b0*/  CS2R R10, SRZ ;  /* 0x00000000000a7805 */ /* 0x000fca000001ff00 */
[----:B------:R-:W5:Y:S01]  /*00c0*/  LDC.64 R30, c[0x0][0x230] ;  /* 0x00008c00ff1e7b82 */ /* 0x000f620000000a00 */
[----:B-1----:R-:W-:Y:S02]  /*00d0*/  IMAD.SHL.U32 R2, R2, 0x10, RZ ;  /* 0x0000001002027824 */ /* 0x002fe400078e00ff */
[----:B---3--:R-:W-:Y:S01]  /*00e0*/  IMAD.SHL.U32 R3, R0, 0x4, RZ ;  /* 0x0000000400037824 */ /* 0x008fe200078e00ff */
[----:B------:R-:W-:Y:S01]  /*00f0*/  SHF.R.U32.HI R9, RZ, 0x2, R0 ;  /* 0x00000002ff097819 */ /* 0x000fe20000011600 */
[----:B----4-:R-:W-:-:S03]  /*0100*/  IMAD.SHL.U32 R20, R20, 0x40, RZ ;  /* 0x0000004014147824 */ /* 0x010fc600078e00ff */
[----:B------:R-:W-:Y:S02]  /*0110*/  LOP3.LUT R23, R2, 0xc, R3, 0xf8, !PT ;  /* 0x0000000c02177812 */ /* 0x000fe400078ef803 */
[----:B------:R-:W-:Y:S02]  /*0120*/  SGXT.U32 R9, R9, 0x5 ;  /* 0x000000050909781a */ /* 0x000fe40000000000 */
[----:B------:R-:W-:Y:S02]  /*0130*/  ISETP.GE.AND P2, PT, R23, 0x800, PT ;  /* 0x000008001700780c */ /* 0x000fe40003f46270 */
[----:B------:R-:W-:Y:S02]  /*0140*/  LOP3.LUT R22, R20, R9, RZ, 0xfc, !PT ;  /* 0x0000000914167212 */ /* 0x000fe400078efcff */
[----:B------:R-:W-:Y:S02]  /*0150*/  LOP3.LUT R12, R20, 0x20, R9, 0xfe, !PT ;  /* 0x00000020140c7812 */ /* 0x000fe400078efe09 */
[C---:B------:R-:W-:Y:S01]  /*0160*/  ISETP.LT.AND P1, PT, R22.reuse, 0x40, !P2 ;  /* 0x000000401600780c */ /* 0x040fe20005721270 */
[--C-:B------:R-:W-:Y:S01]  /*0170*/  IMAD R22, R22, 0x800, R23.reuse ;  /* 0x0000080016167824 */ /* 0x100fe200078e0217 */
[C---:B------:R-:W-:Y:S01]  /*0180*/  ISETP.LT.AND P0, PT, R12.reuse, 0x40, !P2 ;  /* 0x000000400c00780c */ /* 0x040fe20005701270 */
[----:B------:R-:W-:Y:S01]  /*0190*/  IMAD R21, R12, 0x800, R23 ;  /* 0x000008000c157824 */ /* 0x000fe200078e0217 */
[----:B------:R-:W-:Y:S01]  /*01a0*/  CS2R R12, SRZ ;  /* 0x00000000000c7805 */ /* 0x000fe2000001ff00 */
[----:B--2---:R-:W-:-:S04]  /*01b0*/  IMAD.WIDE R26, R22, 0x4, R18 ;  /* 0x00000004161a7825 */ /* 0x004fc800078e0212 */
[----:B-----5:R-:W-:-:S04]  /*01c0*/  IMAD.WIDE R16, R23, 0x4, R16 ;  /* 0x0000000417107825 */ /* 0x020fc800078e0210 */
[----:B------:R1:W2:Y:S01]  /*01d0*/  @P1 LDG.E.EL.128 R4, desc[UR6][R26.64] ;  /* 0x000000061a041981 */ /* 0x0002a2000c2e1d00 */
[----:B0-----:R-:W-:Y:S01]  /*01e0*/  IMAD.WIDE R24, R23, 0x4, R24 ;  /* 0x0000000417187825 */ /* 0x001fe200078e0218 */
[----:B------:R-:W-:Y:S02]  /*01f0*/  CS2R R8, SRZ ;  /* 0x0000000000087805 */ /* 0x000fe4000001ff00 */
[----:B------:R0:W3:Y:S01]  /*0200*/  @!P2 LDG.E.EL.128 R12, desc[UR6][R16.64] ;  /* 0x00000006100ca981 */ /* 0x0000e2000c2e1d00 */
[----:B-1----:R-:W-:Y:S01]  /*0210*/  IMAD.WIDE R26, R21, 0x4, R18 ;  /* 0x00000004151a7825 */ /* 0x002fe200078e0212 */
[----:B------:R-:W-:Y:S02]  /*0220*/  CS2R R18, SRZ ;  /* 0x0000000000127805 */ /* 0x000fe4000001ff00 */
[----:B0-----:R-:W-:Y:S02]  /*0230*/  CS2R R16, SRZ ;  /* 0x0000000000107805 */ /* 0x001fe4000001ff00 */
[----:B------:R0:W3:Y:S04]  /*0240*/  @P0 LDG.E.EL.128 R8, desc[UR6][R26.64] ;  /* 0x000000061a080981 */ /* 0x0000e8000c2e1d00 */
[----:B------:R-:W4:Y:S01]  /*0250*/  @!P2 LDG.E.EL.128 R16, desc[UR6][R24.64] ;  /* 0x000000061810a981 */ /* 0x000f22000c2e1d00 */
[----:B------:R-:W-:-:S04]  /*0260*/  IMAD.WIDE R30, R23, 0x4, R30 ;  /* 0x00000004171e7825 */ /* 0x000fc800078e021e */
[----:B----4-:R-:W-:Y:S01]  /*0270*/  FADD R28, R16, 9.9999997473787516356e-06 ;  /* 0x3727c5ac101c7421 */ /* 0x010fe20000000000 */
[----:B------:R-:W-:Y:S01]  /*0280*/  FADD R29, R17, 9.9999997473787516356e-06 ;  /* 0x3727c5ac111d7421 */ /* 0x000fe20000000000 */
[----:B------:R-:W-:Y:S02]  /*0290*/  FADD R17, R18, 9.9999997473787516356e-06 ;  /* 0x3727c5ac12117421 */ /* 0x000fe40000000000 */
[----:B------:R-:W1:Y:S08]  /*02a0*/  MUFU.SQRT R16, R28 ;  /* 0x0000001c00107308 */ /* 0x000e700000002000 */
[----:B------:R-:W4:Y:S01]  /*02b0*/  MUFU.SQRT R24, R29 ;  /* 0x0000001d00187308 */ /* 0x000f220000002000 */
[----:B0-----:R-:W-:-:S07]  /*02c0*/  FADD R26, R19, 9.9999997473787516356e-06 ;  /* 0x3727c5ac131a7421 */ /* 0x001fce0000000000 */
[----:B------:R-:W0:Y:S01]  /*02d0*/  MUFU.SQRT R17, R17 ;  /* 0x0000001100117308 */ /* 0x000e220000002000 */
[C---:B-1----:R-:W-:Y:S02]  /*02e0*/  FSETP.GT.AND P5, PT, R16.reuse, 8.50705917302346158658e+37, PT ;  /* 0x7e8000001000780b */ /* 0x042fe40003fa4000 */
[----:B------:R-:W-:Y:S01]  /*02f0*/  FSETP.GEU.AND P6, PT, R16, 1.175494350822287508e-38, PT ;  /* 0x008000001000780b */ /* 0x000fe20003fce000 */
[----:B------:R-:W-:Y:S01]  /*0300*/  IMAD.MOV.U32 R19, RZ, RZ, 0x3e800000 ;  /* 0x3e800000ff137424 */ /* 0x000fe200078e00ff */
[----:B----4-:R-:W-:-:S03]  /*0310*/  FSETP.GT.AND P3, PT, R24, 8.50705917302346158658e+37, PT ;  /* 0x7e8000001800780b */ /* 0x010fc60003f64000 */
[----:B------:R1:W4:Y:S01]  /*0320*/  MUFU.SQRT R25, R26 ;  /* 0x0000001a00197308 */ /* 0x0003220000002000 */
[----:B------:R-:W-:Y:S02]  /*0330*/  FSEL R18, R19, 1, P5 ;  /* 0x3f80000013127808 */ /* 0x000fe40002800000 */
[----:B0-----:R-:W-:-:S03]  /*0340*/  FSETP.GT.AND P4, PT, R17, 8.50705917302346158658e+37, PT ;  /* 0x7e8000001100780b */ /* 0x001fc60003f84000 */
[----:B------:R-:W-:Y:S01]  /*0350*/  @P5 FMUL R16, R16, 0.25 ;  /* 0x3e80000010105820 */ /* 0x000fe20000400000 */
[----:B------:R-:W-:Y:S01]  /*0360*/  FSETP.GEU.AND P5, PT, R24, 1.175494350822287508e-38, PT ;  /* 0x008000001800780b */ /* 0x000fe20003fae000 */
[----:B------:R-:W-:Y:S01]  /*0370*/  @!P6 FMUL R18, R18, 16777216 ;  /* 0x4b8000001212e820 */ /* 0x000fe20000400000 */
[----:B-1----:R-:W-:Y:S01]  /*0380*/  FSEL R26, R19, 1, P3 ;  /* 0x3f800000131a7808 */ /* 0x002fe20001800000 */
[----:B------:R-:W-:Y:S01]  /*0390*/  @!P6 FMUL R16, R16, 16777216 ;  /* 0x4b8000001010e820 */ /* 0x000fe20000400000 */
[----:B------:R-:W-:Y:S01]  /*03a0*/  @P3 FMUL R24, R24, 0.25 ;  /* 0x3e80000018183820 */ /* 0x000fe20000400000 */
[----:B------:R-:W-:Y:S01]  /*03b0*/  FSETP.GEU.AND P6, PT, R17, 1.175494350822287508e-38, PT ;  /* 0x008000001100780b */ /* 0x000fe20003fce000 */
[----:B---3--:R-:W-:Y:S01]  /*03c0*/  FADD R11, -R15, R11 ;  /* 0x0000000b0f0b7221 */ /* 0x008fe20000000100 */
[----:B----4-:R-:W-:Y:S01]  /*03d0*/  FSETP.GT.AND P3, PT, R25, 8.50705917302346158658e+37, PT ;  /* 0x7e8000001900780b */ /* 0x010fe20003f64000 */
[----:B--2---:R-:W-:Y:S01]  /*03e0*/  FADD R15, -R15, R7 ;  /* 0x000000070f0f7221 */ /* 0x004fe20000000100 */
[----:B------:R-:W-:Y:S01]  /*03f0*/  FSEL R7, R19, 1, P4 ;  /* 0x3f80000013077808 */ /* 0x000fe20002000000 */
[----:B------:R-:W-:Y:S01]  /*0400*/  @P4 FMUL R17, R17, 0.25 ;  /* 0x3e80000011114820 */ /* 0x000fe20000400000 */
[----:B------:R-:W-:Y:S01]  /*0410*/  FSETP.GEU.AND P4, PT, R25, 1.175494350822287508e-38, PT ;  /* 0x008000001900780b */ /* 0x000fe20003f8e000 */
[----:B------:R0:W-:Y:S06]  /*0420*/  MUFU.RCP R27, R16 ;  /* 0x00000010001b7308 */ /* 0x0001ec0000001000 */
[----:B------:R-:W-:-:S02]  /*0430*/  @!P6 FMUL R17, R17, 16777216 ;  /* 0x4b8000001111e820 */ /* 0x000fc40000400000 */
[----:B------:R-:W-:Y:S02]  /*0440*/  @P3 FMUL R25, R25, 0.25 ;  /* 0x3e80000019193820 */ /* 0x000fe40000400000 */
[----:B------:R1:W2:Y:S01]  /*0450*/  MUFU.RCP R28, R17 ;  /* 0x00000011001c7308 */ /* 0x0002a20000001000 */
[----:B0-----:R-:W-:Y:S01]  /*0460*/  FADD R16, -R13, R9 ;  /* 0x000000090d107221 */ /* 0x001fe20000000100 */
[----:B------:R-:W-:Y:S01]  /*0470*/  @!P4 FMUL R25, R25, 16777216 ;  /* 0x4b8000001919c820 */ /* 0x000fe20000400000 */
[----:B------:R-:W-:Y:S01]  /*0480*/  @!P5 FMUL R24, R24, 16777216 ;  /* 0x4b8000001818d820 */ /* 0x000fe20000400000 */
[----:B-1----:R-:W-:Y:S01]  /*0490*/  FADD R17, -R13, R5 ;  /* 0x000000050d117221 */ /* 0x002fe20000000100 */
[C---:B------:R-:W-:Y:S02]  /*04a0*/  FADD R13, -R12.reuse, R8 ;  /* 0x000000080c0d7221 */ /* 0x040fe40000000100 */
[----:B------:R-:W0:Y:S01]  /*04b0*/  LDC.64 R8, c[0x0][0x228] ;  /* 0x00008a00ff087b82 */ /* 0x000e220000000a00 */
[----:B------:R-:W1:Y:S01]  /*04c0*/  MUFU.RCP R25, R25 ;  /* 0x0000001900197308 */ /* 0x000e620000001000 */
[----:B------:R-:W-:Y:S01]  /*04d0*/  FADD R12, -R12, R4 ;  /* 0x000000040c0c7221 */ /* 0x000fe20000000100 */
[----:B------:R-:W-:-:S06]  /*04e0*/  FSEL R4, R19, 1, P3 ;  /* 0x3f80000013047808 */ /* 0x000fcc0001800000 */
[----:B------:R-:W3:Y:S01]  /*04f0*/  MUFU.RCP R5, R24 ;  /* 0x0000001800057308 */ /* 0x000ee20000001000 */
[----:B------:R-:W-:Y:S01]  /*0500*/  @!P6 FMUL R7, R7, 16777216 ;  /* 0x4b8000000707e820 */ /* 0x000fe20000400000 */
[----:B------:R-:W-:Y:S01]  /*0510*/  @!P4 FMUL R4, R4, 16777216 ;  /* 0x4b8000000404c820 */ /* 0x000fe20000400000 */
[C---:B------:R-:W-:Y:S01]  /*0520*/  FADD R10, -R14.reuse, R10 ;  /* 0x0000000a0e0a7221 */ /* 0x040fe20000000100 */
[----:B------:R-:W-:Y:S01]  /*0530*/  FADD R6, -R14, R6 ;  /* 0x000000060e067221 */ /* 0x000fe20000000100 */
[----:B--2---:R-:W-:Y:S01]  /*0540*/  FMUL R7, R28, R7 ;  /* 0x000000071c077220 */ /* 0x004fe20000400000 */
[----:B------:R-:W-:Y:S01]  /*0550*/  @!P5 FMUL R26, R26, 16777216 ;  /* 0x4b8000001a1ad820 */ /* 0x000fe20000400000 */
[----:B-1----:R-:W-:Y:S01]  /*0560*/  FMUL R4, R25, R4 ;  /* 0x0000000419047220 */ /* 0x002fe20000400000 */
[----:B------:R-:W-:Y:S01]  /*0570*/  FMUL R27, R27, R18 ;  /* 0x000000121b1b7220 */ /* 0x000fe20000400000 */
[C---:B------:R-:W-:Y:S01]  /*0580*/  FMUL R14, R7.reuse, R6 ;  /* 0x00000006070e7220 */ /* 0x040fe20000400000 */
[----:B------:R-:W-:Y:S01]  /*0590*/  FMUL R18, R7, R10 ;  /* 0x0000000a07127220 */ /* 0x000fe20000400000 */
[C---:B------:R-:W-:Y:S01]  /*05a0*/  FMUL R15, R4.reuse, R15 ;  /* 0x0000000f040f7220 */ /* 0x040fe20000400000 */
[----:B------:R-:W-:Y:S01]  /*05b0*/  FMUL R19, R4, R11 ;  /* 0x0000000b04137220 */ /* 0x000fe20000400000 */
[----:B------:R-:W-:Y:S01]  /*05c0*/  CS2R R6, SRZ ;  /* 0x0000000000067805 */ /* 0x000fe2000001ff00 */
[----:B------:R-:W1:Y:S01]  /*05d0*/  LDC.64 R28, c[0x0][0x238] ;  /* 0x00008e00ff1c7b82 */ /* 0x000e620000000a00 */
[----:B---3--:R-:W-:Y:S01]  /*05e0*/  FMUL R26, R5, R26 ;  /* 0x0000001a051a7220 */ /* 0x008fe20000400000 */
[----:B------:R-:W-:Y:S01]  /*05f0*/  CS2R R4, SRZ ;  /* 0x0000000000047805 */ /* 0x000fe2000001ff00 */
[----:B0-----:R-:W-:Y:S01]  /*0600*/  IMAD.WIDE R8, R23, 0x4, R8 ;  /* 0x0000000417087825 */ /* 0x001fe200078e0208 */
[----:B------:R-:W-:-:S04]  /*0610*/  CS2R R10, SRZ ;  /* 0x00000000000a7805 */ /* 0x000fc8000001ff00 */
[----:B------:R0:W2:Y:S02]  /*0620*/  @!P2 LDG.E.EL.128 R4, desc[UR6][R8.64] ;  /* 0x000000060804a981 */ /* 0x0000a4000c2e1d00 */
[----:B0-----:R-:W-:-:S06]  /*0630*/  CS2R R8, SRZ ;  /* 0x0000000000087805 */ /* 0x001fcc000001ff00 */
[----:B------:R-:W2:Y:S01]  /*0640*/  @!P2 LDG.E.EL.128 R8, desc[UR6][R30.64] ;  /* 0x000000061e08a981 */ /* 0x000ea2000c2e1d00 */
[----:B------:R-:W0:Y:S01]  /*0650*/  S2UR UR5, SR_CgaCtaId ;  /* 0x00000000000579c3 */ /* 0x000e220000008800 */
[-CC-:B--2---:R-:W-:Y:S01]  /*0660*/  FFMA R23, R19, R7.reuse, R11.reuse ;  /* 0x0000000713177223 */ /* 0x184fe2000000000b */
[----:B------:R-:W-:Y:S01]  /*0670*/  FFMA R7, R15, R7, R11 ;  /* 0x000000070f077223 */ /* 0x000fe2000000000b */
[C---:B------:R-:W-:Y:S01]  /*0680*/  FMUL R11, R27.reuse, R12 ;  /* 0x0000000c1b0b7220 */ /* 0x040fe20000400000 */
[-CC-:B------:R-:W-:Y:S01]  /*0690*/  FFMA R24, R18, R6.reuse, R10.reuse ;  /* 0x0000000612187223 */ /* 0x180fe2000000000a */
[----:B------:R-:W-:Y:S01]  /*06a0*/  FMUL R27, R27, R13 ;  /* 0x0000000d1b1b7220 */ /* 0x000fe20000400000 */
[----:B------:R-:W-:Y:S01]  /*06b0*/  FFMA R6, R14, R6, R10 ;  /* 0x000000060e067223 */ /* 0x000fe2000000000a */
[----:B------:R-:W-:Y:S02]  /*06c0*/  CS2R R12, SRZ ;  /* 0x00000000000c7805 */ /* 0x000fe4000001ff00 */
[----:B------:R-:W-:Y:S01]  /*06d0*/  CS2R R14, SRZ ;  /* 0x00000000000e7805 */ /* 0x000fe2000001ff00 */
[----:B-1----:R-:W-:-:S04]  /*06e0*/  IMAD.WIDE R18, R22, 0x4, R28 ;  /* 0x0000000416127825 */ /* 0x002fc800078e021c */
[C---:B------:R-:W-:Y:S01]  /*06f0*/  FMUL R10, R26.reuse, R17 ;  /* 0x000000111a0a7220 */ /* 0x040fe20000400000 */
[----:B------:R-:W-:Y:S01]  /*0700*/  FMUL R22, R26, R16 ;  /* 0x000000101a167220 */ /* 0x000fe20000400000 */
[----:B------:R-:W-:Y:S01]  /*0710*/  CS2R R16, SRZ ;  /* 0x0000000000107805 */ /* 0x000fe2000001ff00 */
[----:B------:R1:W2:Y:S01]  /*0720*/  @P1 LDG.E.EL.128 R12, desc[UR6][R18.64] ;  /* 0x00000006120c1981 */ /* 0x0002a2000c2e1d00 */
[----:B------:R-:W-:Y:S01]  /*0730*/  IMAD.WIDE R28, R21, 0x4, R28 ;  /* 0x00000004151c7825 */ /* 0x000fe200078e021c */
[----:B-1----:R-:W-:-:S06]  /*0740*/  CS2R R18, SRZ ;  /* 0x0000000000127805 */ /* 0x002fcc000001ff00 */
[----:B------:R-:W3:Y:S01]  /*0750*/  @P0 LDG.E.EL.128 R16, desc[UR6][R28.64] ;  /* 0x000000061c100981 */ /* 0x000ee2000c2e1d00 */
[-CC-:B------:R-:W-:Y:S01]  /*0760*/  FFMA R22, R22, R5.reuse, R9.reuse ;  /* 0x0000000516167223 */ /* 0x180fe20000000009 */
[----:B------:R-:W-:Y:S01]  /*0770*/  FFMA R26, R10, R5, R9 ;  /* 0x000000050a1a7223 */ /* 0x000fe20000000009 */
[----:B------:R-:W-:Y:S01]  /*0780*/  IMAD.SHL.U32 R5, R0, 0x100, RZ ;  /* 0x0000010000057824 */ /* 0x000fe200078e00ff */
[----:B------:R-:W-:Y:S01]  /*0790*/  SHF.R.U32.HI R10, RZ, 0x2, R0 ;  /* 0x00000002ff0a7819 */ /* 0x000fe20000011600 */
[-CC-:B------:R-:W-:Y:S01]  /*07a0*/  FFMA R11, R11, R4.reuse, R8.reuse ;  /* 0x000000040b0b7223 */ /* 0x180fe20000000008 */
[----:B------:R-:W-:Y:S02]  /*07b0*/  UMOV UR4, 0x400 ;  /* 0x0000040000047882 */ /* 0x000fe40000000000 */
[----:B------:R-:W-:Y:S02]  /*07c0*/  SGXT.U32 R10, R10, 0x5 ;  /* 0x000000050a0a781a */ /* 0x000fe40000000000 */
[----:B------:R-:W-:Y:S01]  /*07d0*/  LOP3.LUT R9, R5, 0x300, RZ, 0xc0, !PT ;  /* 0x0000030005097812 */ /* 0x000fe200078ec0ff */
[----:B0-----:R-:W-:Y:S01]  /*07e0*/  UPRMT UR4, UR5, 0x654, UR4 ;  /* 0x0000065405047896 */ /* 0x001fe20008000004 */
[----:B------:R-:W-:-:S02]  /*07f0*/  FFMA R27, R27, R4, R8 ;  /* 0x000000041b1b7223 */ /* 0x000fc40000000008 */
[C---:B------:R-:W-:Y:S02]  /*0800*/  LOP3.LUT R21, R9.reuse, 0x80, RZ, 0xfc, !PT ;  /* 0x0000008009157812 */ /* 0x040fe400078efcff */
[----:B------:R-:W-:Y:S02]  /*0810*/  LOP3.LUT R25, R9, 0xc0, RZ, 0xfc, !PT ;  /* 0x000000c009197812 */ /* 0x000fe400078efcff */
[----:B------:R-:W-:Y:S02]  /*0820*/  LEA.HI R21, R21, UR4, RZ, 0x1e ;  /* 0x0000000415157c11 */ /* 0x000fe4000f8ff0ff */
[----:B------:R-:W-:Y:S02]  /*0830*/  LEA.HI R25, R25, UR4, RZ, 0x1e ;  /* 0x0000000419197c11 */ /* 0x000fe4000f8ff0ff */
[----:B------:R-:W-:Y:S02]  /*0840*/  LOP3.LUT R4, R0, 0x70, RZ, 0xc0, !PT ;  /* 0x0000007000047812 */ /* 0x000fe400078ec0ff */
[----:B------:R-:W-:-:S02]  /*0850*/  LOP3.LUT R8, R3, 0x1fc, RZ, 0xc0, !PT ;  /* 0x000001fc03087812 */ /* 0x000fc400078ec0ff */
[----:B------:R-:W-:-:S04]  /*0860*/  LOP3.LUT R20, R20, 0x3c, R3, 0xf8, !PT ;  /* 0x0000003c14147812 */ /* 0x000fc800078ef803 */
[----:B------:R-:W-:Y:S02]  /*0870*/  SHF.R.S32.HI R3, RZ, 0x1f, R20 ;  /* 0x0000001fff037819 */ /* 0x000fe40000011414 */
[C---:B--2---:R-:W-:Y:S01]  /*0880*/  FSETP.GEU.AND P3, PT, R11.reuse, -R12, PT ;  /* 0x8000000c0b00720b */ /* 0x044fe20003f6e000 */
[----:B------:R-:W-:Y:S01]  /*0890*/  FADD R5, R11, R12 ;  /* 0x0000000c0b057221 */ /* 0x000fe20000000000 */
[C---:B------:R-:W-:Y:S02]  /*08a0*/  LOP3.LUT R12, R9.reuse, R10, RZ, 0xfc, !PT ;  /* 0x0000000a090c7212 */ /* 0x040fe400078efcff */
[C---:B------:R-:W-:Y:S02]  /*08b0*/  LOP3.LUT R10, R9.reuse, 0x40, RZ, 0xfc, !PT ;  /* 0x00000040090a7812 */ /* 0x040fe400078efcff */
[C---:B------:R-:W-:Y:S01]  /*08c0*/  FSETP.GEU.AND P2, PT, R26.reuse, -R13, PT ;  /* 0x8000000d1a00720b */ /* 0x040fe20003f4e000 */
[----:B------:R-:W-:Y:S01]  /*08d0*/  FADD R13, R26, R13 ;  /* 0x0000000d1a0d7221 */ /* 0x000fe20000000000 */
[C---:B------:R-:W-:Y:S01]  /*08e0*/  FSETP.GEU.AND P1, PT, R6.reuse, -R14, PT ;  /* 0x8000000e0600720b */ /* 0x040fe20003f2e000 */
[----:B------:R-:W-:Y:S01]  /*08f0*/  FADD R6, R6, R14 ;  /* 0x0000000e06067221 */ /* 0x000fe20000000000 */
[----:B------:R-:W-:Y:S01]  /*0900*/  LEA.HI R9, R9, UR4, RZ, 0x1e ;  /* 0x0000000409097c11 */ /* 0x000fe2000f8ff0ff */
[----:B------:R-:W-:Y:S01]  /*0910*/  FADD R14, R7, R15 ;  /* 0x0000000f070e7221 */ /* 0x000fe20000000000 */
[----:B------:R-:W-:-:S02]  /*0920*/  LEA.HI R11, R10, UR4, RZ, 0x1e ;  /* 0x000000040a0b7c11 */ /* 0x000fc4000f8ff0ff */
[----:B------:R-:W-:Y:S02]  /*0930*/  FSETP.GEU.AND P0, PT, R7, -R15, PT ;  /* 0x8000000f0700720b */ /* 0x000fe40003f0e000 */
[----:B------:R-:W-:Y:S02]  /*0940*/  FSEL R5, R5, RZ, P3 ;  /* 0x000000ff05057208 */ /* 0x000fe40001800000 */
[----:B------:R-:W-:Y:S02]  /*0950*/  FSEL R26, R13, RZ, P2 ;  /* 0x000000ff0d1a7208 */ /* 0x000fe40001000000 */
[C---:B---3--:R-:W-:Y:S01]  /*0960*/  FSETP.GEU.AND P3, PT, R27.reuse, -R16, PT ;  /* 0x800000101b00720b */ /* 0x048fe20003f6e000 */
[----:B------:R-:W-:Y:S01]  /*0970*/  FADD R16, R27, R16 ;  /* 0x000000101b107221 */ /* 0x000fe20000000000 */
[----:B------:R-:W-:Y:S01]  /*0980*/  FSEL R6, R6, RZ, P1 ;  /* 0x000000ff06067208 */ /* 0x000fe20000800000 */
[----:B------:R-:W-:Y:S01]  /*0990*/  IMAD R10, R12, 0x4, R9 ;  /* 0x000000040c0a7824 */ /* 0x000fe200078e0209 */
[C---:B------:R-:W-:Y:S01]  /*09a0*/  FSETP.GEU.AND P2, PT, R22.reuse, -R17, PT ;  /* 0x800000111600720b */ /* 0x040fe20003f4e000 */
[----:B------:R-:W-:Y:S01]  /*09b0*/  FADD R17, R22, R17 ;  /* 0x0000001116117221 */ /* 0x000fe20000000000 */
[----:B------:R-:W-:Y:S01]  /*09c0*/  FSEL R7, R14, RZ, P0 ;  /* 0x000000ff0e077208 */ /* 0x000fe20000000000 */
[----:B------:R-:W-:Y:S01]  /*09d0*/  IMAD R9, R12, 0x4, R11 ;  /* 0x000000040c097824 */ /* 0x000fe200078e020b */
[C---:B------:R-:W-:Y:S01]  /*09e0*/  FSETP.GEU.AND P1, PT, R24.reuse, -R18, PT ;  /* 0x800000121800720b */ /* 0x040fe20003f2e000 */
[----:B------:R-:W-:Y:S01]  /*09f0*/  FADD R18, R24, R18 ;  /* 0x0000001218127221 */ /* 0x000fe20000000000 */
[----:B------:R-:W-:Y:S01]  /*0a00*/  FSETP.GEU.AND P0, PT, R23, -R19, PT ;  /* 0x800000131700720b */ /* 0x000fe20003f0e000 */
[----:B------:R-:W-:-:S02]  /*0a10*/  IMAD R11, R12, 0x4, R21 ;  /* 0x000000040c0b7824 */ /* 0x000fc400078e0215 */
[----:B------:R-:W-:Y:S01]  /*0a20*/  FADD R19, R23, R19 ;  /* 0x0000001317137221 */ /* 0x000fe20000000000 */
[----:B------:R-:W-:Y:S01]  /*0a30*/  IMAD R12, R12, 0x4, R25 ;  /* 0x000000040c0c7824 */ /* 0x000fe200078e0219 */
[----:B------:R-:W-:Y:S01]  /*0a40*/  FSEL R13, R16, RZ, P3 ;  /* 0x000000ff100d7208 */ /* 0x000fe20001800000 */
[----:B------:R0:W-:Y:S01]  /*0a50*/  STS [R10], R5 ;  /* 0x000000050a007388 */ /* 0x0001e20000000800 */
[----:B------:R-:W-:Y:S01]  /*0a60*/  FSEL R16, R17, RZ, P2 ;  /* 0x000000ff11107208 */ /* 0x000fe20001000000 */
[----:B------:R-:W1:Y:S01]  /*0a70*/  LDC.64 R14, c[0x0][0x240] ;  /* 0x00009000ff0e7b82 */ /* 0x000e620000000a00 */
[----:B------:R-:W-:Y:S01]  /*0a80*/  FSEL R18, R18, RZ, P1 ;  /* 0x000000ff12127208 */ /* 0x000fe20000800000 */
[----:B------:R-:W-:Y:S01]  /*0a90*/  STS [R9+0x100], R26 ;  /* 0x0001001a09007388 */ /* 0x000fe20000000800 */
[----:B------:R-:W-:-:S03]  /*0aa0*/  FSEL R19, R19, RZ, P0 ;  /* 0x000000ff13137208 */ /* 0x000fc60000000000 */
[----:B------:R-:W-:Y:S04]  /*0ab0*/  STS [R11+0x200], R6 ;  /* 0x000200060b007388 */ /* 0x000fe80000000800 */
[----:B------:R-:W-:Y:S04]  /*0ac0*/  STS [R12+0x300], R7 ;  /* 0x000300070c007388 */ /* 0x000fe80000000800 */
[----:B------:R2:W-:Y:S04]  /*0ad0*/  STS [R10+0x80], R13 ;  /* 0x0000800d0a007388 */ /* 0x0005e80000000800 */
[----:B------:R3:W-:Y:S04]  /*0ae0*/  STS [R9+0x180], R16 ;  /* 0x0001801009007388 */ /* 0x0007e80000000800 */
[----:B------:R4:W-:Y:S04]  /*0af0*/  STS [R11+0x280], R18 ;  /* 0x000280120b007388 */ /* 0x0009e80000000800 */
[----:B------:R-:W-:Y:S01]  /*0b00*/  STS [R12+0x380], R19 ;  /* 0x000380130c007388 */ /* 0x000fe20000000800 */
[----:B0-----:R-:W-:-:S04]  /*0b10*/  VIADD R5, R4, UR4 ;  /* 0x0000000404057c36 */ /* 0x001fc80008000000 */
[----:B------:R-:W-:Y:S01]  /*0b20*/  IMAD R5, R8, 0x4, R5 ;  /* 0x0000000408057824 */ /* 0x000fe200078e0205 */
[----:B------:R-:W-:Y:S01]  /*0b30*/  BAR.SYNC.DEFER_BLOCKING 0x0 ;  /* 0x0000000000007b1d */ /* 0x000fe20000010000 */
[----:B------:R-:W-:Y:S02]  /*0b40*/  SHF.R.U32.HI R17, RZ, 0x4, R0 ;  /* 0x00000004ff117819 */ /* 0x000fe40000011600 */
[-C--:B------:R-:W-:Y:S02]  /*0b50*/  LEA.HI R0, R3, R20.reuse, RZ, 0x4 ;  /* 0x0000001403007211 */ /* 0x080fe400078f20ff */
[----:B--2---:R-:W-:Y:S02]  /*0b60*/  SHF.R.S32.HI R13, RZ, 0x1f, R20 ;  /* 0x0000001fff0d7819 */ /* 0x004fe40000011414 */
[----:B------:R-:W-:Y:S01]  /*0b70*/  SGXT.U32 R3, R17, 0x3 ;  /* 0x000000031103781a */ /* 0x000fe20000000000 */
[----:B------:R-:W0:Y:S01]  /*0b80*/  LDS.128 R4, [R5] ;  /* 0x0000000005047984 */ /* 0x000e220000000c00 */
[----:B------:R-:W-:Y:S01]  /*0b90*/  IMAD.SHL.U32 R0, R0, 0x800, RZ ;  /* 0x0000080000007824 */ /* 0x000fe200078e00ff */
[----:B------:R-:W-:-:S02]  /*0ba0*/  LEA.HI R13, R13, R20, RZ, 0x4 ;  /* 0x000000140d0d7211 */ /* 0x000fc400078f20ff */
[----:B------:R-:W-:Y:S02]  /*0bb0*/  LOP3.LUT R3, R3, R2, RZ, 0xfc, !PT ;  /* 0x0000000203037212 */ /* 0x000fe400078efcff */
[----:B------:R-:W-:Y:S02]  /*0bc0*/  LOP3.LUT R2, R8, 0x200, RZ, 0xfc, !PT ;  /* 0x0000020008027812 */ /* 0x000fe400078efcff */
[----:B------:R-:W-:Y:S02]  /*0bd0*/  LOP3.LUT R13, R13, 0xfffffff0, RZ, 0xc0, !PT ;  /* 0xfffffff00d0d7812 */ /* 0x000fe400078ec0ff */
[----:B---3--:R-:W-:Y:S02]  /*0be0*/  LOP3.LUT R9, R0, 0xffff8000, RZ, 0xc0, !PT ;  /* 0xffff800000097812 */ /* 0x008fe400078ec0ff */
[----:B------:R-:W-:Y:S02]  /*0bf0*/  ISETP.GE.AND P0, PT, R20, 0x40, PT ;  /* 0x000000401400780c */ /* 0x000fe40003f06270 */
[----:B------:R-:W-:-:S02]  /*0c00*/  LOP3.LUT R0, R3, 0x8, RZ, 0xfc, !PT ;  /* 0x0000000803007812 */ /* 0x000fc400078efcff */
[----:B------:R-:W-:Y:S02]  /*0c10*/  SHF.R.U32.HI R2, RZ, 0x2, R2 ;  /* 0x00000002ff027819 */ /* 0x000fe40000011602 */
[----:B------:R-:W-:Y:S02]  /*0c20*/  IADD3 R9, R9, R20, -R13 ;  /* 0x0000001409097210 */ /* 0x000fe40007ffe80d */
[C---:B------:R-:W-:Y:S02]  /*0c30*/  ISETP.LT.AND P1, PT, R3.reuse, 0x800, !P0 ;  /* 0x000008000300780c */ /* 0x040fe40004721270 */
[----:B------:R-:W-:Y:S02]  /*0c40*/  ISETP.LT.AND P0, PT, R0, 0x800, !P0 ;  /* 0x000008000000780c */ /* 0x000fe40004701270 */
[----:B------:R-:W-:Y:S01]  /*0c50*/  LOP3.LUT R2, R2, 0xf0, RZ, 0xc0, !PT ;  /* 0x000000f002027812 */ /* 0x000fe200078ec0ff */
[----:B------:R-:W-:-:S04]  /*0c60*/  IMAD R3, R3, 0x10, R9 ;  /* 0x0000001003037824 */ /* 0x000fc800078e0209 */
[----:B----4-:R-:W-:Y:S02]  /*0c70*/  VIADD R11, R2, UR4 ;  /* 0x00000004020b7c36 */ /* 0x010fe40008000000 */
[----:B-1----:R-:W-:-:S04]  /*0c80*/  IMAD.WIDE R2, R3, 0x4, R14 ;  /* 0x0000000403027825 */ /* 0x002fc800078e020e */
[----:B------:R-:W-:Y:S01]  /*0c90*/  IMAD R11, R8, 0x4, R11 ;  /* 0x00000004080b7824 */ /* 0x000fe200078e020b */
[----:B0-----:R0:W-:Y:S02]  /*0ca0*/  @P1 STG.E.128 desc[UR6][R2.64], R4 ;  /* 0x0000000402001986 */ /* 0x0011e4000c101d06 */
[----:B0-----:R-:W-:Y:S05]  /*0cb0*/  @!P0 EXIT ;  /* 0x000000000000894d */ /* 0x001fea0003800000 */
[----:B0-----:R-:W0:Y:S01]  /*0cc0*/  LDS.128 R4, [R11+0x800] ;  /* 0x000800000b047984 */ /* 0x001e220000000c00 */
[----:B------:R-:W-:-:S04]  /*0cd0*/  IMAD R9, R0, 0x10, R9 ;  /* 0x0000001000097824 */ /* 0x000fc800078e0209 */
[----:B------:R-:W-:-:S05]  /*0ce0*/  IMAD.WIDE R14, R9, 0x4, R14 ;  /* 0x00000004090e7825 */ /* 0x000fca00078e020e */
[----:B0-----:R-:W-:Y:S01]  /*0cf0*/  STG.E.128 desc[UR6][R14.64], R4 ;  /* 0x000000040e007986 */ /* 0x001fe2000c101d06 */
[----:B------:R-:W-:Y:S05]  /*0d00*/  EXIT ;  /* 0x000000000000794d */ /* 0x000fea0003800000 */
.L_x_0:
[----:B------:R-:W-:-:S00]  /*0d10*/  BRA `(.L_x_0) ;  /* 0xfffffffc00fc7947 */ /* 0x000fc0000383ffff */
[----:B------:R-:W-:-:S00]  /*0d20*/  NOP ;  /* 0x0000000000007918 */ /* 0x000fc00000000000 */
        /* <DEDUP_REMOVED lines=13> */
.L_x_1:


//--------------------- .nv.global.init           --------------------------
	.section	.nv.global.init,"aw",@progbits
.nv.global.init:
	.type		_$_str,@object
	.size		_$_str,(_$_str_$_2 - _$_str)
_$_str:
        /*0000*/ 	.byte	0x5f, 0x5f, 0x43, 0x55, 0x44, 0x41, 0x5f, 0x46, 0x54, 0x5a, 0x00
	.type		_$_str_$_2,@object
	.size		_$_str_$_2,(.L_1 - _$_str_$_2)
_$_str_$_2:
        /*000b*/ 	.byte	0x5f, 0x5f, 0x43, 0x55, 0x44, 0x41, 0x5f, 0x50, 0x52, 0x45, 0x43, 0x5f, 0x53, 0x51, 0x52, 0x54
        /*001b*/ 	.byte	0x00
.L_1:


//--------------------- .nv.shared.triton_poi_fused__native_batch_norm_legit_no_training_add_relu_26 --------------------------
	.section	.nv.shared.triton_poi_fused__native_batch_norm_legit_no_training_add_relu_26,"aw",@nobits
	.sectionflags	@""
	.align	16
	.zero		1024


//--------------------- .nv.constant0.triton_poi_fused__native_batch_norm_legit_no_training_add_relu_26 --------------------------
	.section	.nv.constant0.triton_poi_fused__native_batch_norm_legit_no_training_add_relu_26,"a",@progbits
	.sectionflags	@""
	.align	4
.nv.constant0.triton_poi_fused__native_batch_norm_legit_no_training_add_relu_26:
	.zero		592
